	.headerflags	@"EF_CUDA_TEXMODE_UNIFIED EF_CUDA_64BIT_ADDRESS EF_CUDA_ACCELERATORS EF_CUDA_SM90 EF_CUDA_VIRTUAL_SM(EF_CUDA_SM90)"
	.elftype	@"ET_EXEC"


//--------------------- .nv.info                  --------------------------
	.section	.nv.info,"",@"SHT_CUDA_INFO"
	.align	4


	//----- nvinfo : EIATTR_REGCOUNT
	.align		4
        /*0000*/ 	.byte	0x04, 0x2f
        /*0002*/ 	.short	(.L_1 - .L_0)
	.align		4
.L_0:
        /*0004*/ 	.word	index@(triton_poi_fused_9)
        /*0008*/ 	.word	0x0000001e


	//----- nvinfo : EIATTR_MIN_STACK_SIZE
	.align		4
.L_1:
        /*000c*/ 	.byte	0x04, 0x12
        /*000e*/ 	.short	(.L_3 - .L_2)
	.align		4
.L_2:
        /*0010*/ 	.word	index@(triton_poi_fused_9)
        /*0014*/ 	.word	0x00000000


	//----- nvinfo : EIATTR_FRAME_SIZE
	.align		4
.L_3:
        /*0018*/ 	.byte	0x04, 0x11
        /*001a*/ 	.short	(.L_5 - .L_4)
	.align		4
.L_4:
        /*001c*/ 	.word	index@(triton_poi_fused_9)
        /*0020*/ 	.word	0x00000000


	//----- nvinfo : EIATTR_MIN_STACK_SIZE
	.align		4
.L_5:
        /*0024*/ 	.byte	0x04, 0x12
        /*0026*/ 	.short	(.L_7 - .L_6)
	.align		4
.L_6:
        /*0028*/ 	.word	index@(triton_poi_fused_9)
        /*002c*/ 	.word	0x00000000
.L_7:


//--------------------- .nv.info.triton_poi_fused_9 --------------------------
	.section	.nv.info.triton_poi_fused_9,"",@"SHT_CUDA_INFO"
	.sectionflags	@""
	.align	4


	//----- nvinfo : EIATTR_CUDA_API_VERSION
	.align		4
        /*0000*/ 	.byte	0x04, 0x37
        /*0002*/ 	.short	(.L_9 - .L_8)
.L_8:
        /*0004*/ 	.word	0x0000007c


	//----- nvinfo : EIATTR_KPARAM_INFO
	.align		4
.L_9:
        /*0008*/ 	.byte	0x04, 0x17
        /*000a*/ 	.short	(.L_11 - .L_10)
.L_10:
        /*000c*/ 	.word	0x00000000
        /*0010*/ 	.short	0x0003
        /*0012*/ 	.short	0x0014
        /*0014*/ 	.byte	0x00, 0xf0, 0x11, 0x00


	//----- nvinfo : EIATTR_KPARAM_INFO
	.align		4
.L_11:
        /*0018*/ 	.byte	0x04, 0x17
        /*001a*/ 	.short	(.L_13 - .L_12)
.L_12:
        /*001c*/ 	.word	0x00000000
        /*0020*/ 	.short	0x0002
        /*0022*/ 	.short	0x0010
        /*0024*/ 	.byte	0x00, 0xf0, 0x11, 0x00


	//----- nvinfo : EIATTR_KPARAM_INFO
	.align		4
.L_13:
        /*0028*/ 	.byte	0x04, 0x17
        /*002a*/ 	.short	(.L_15 - .L_14)
.L_14:
        /*002c*/ 	.word	0x00000000
        /*0030*/ 	.short	0x0001
        /*0032*/ 	.short	0x0008
        /*0034*/ 	.byte	0x00, 0xf4, 0x21, 0x00


	//----- nvinfo : EIATTR_KPARAM_INFO
	.align		4
.L_15:
        /*0038*/ 	.byte	0x04, 0x17
        /*003a*/ 	.short	(.L_17 - .L_16)
.L_16:
        /*003c*/ 	.word	0x00000000
        /*0040*/ 	.short	0x0000
        /*0042*/ 	.short	0x0000
        /*0044*/ 	.byte	0x00, 0xf4, 0x21, 0x00


	//----- nvinfo : EIATTR_SPARSE_MMA_MASK
	.align		4
.L_17:
        /*0048*/ 	.byte	0x03, 0x50
        /*004a*/ 	.short	0x0000


	//----- nvinfo : EIATTR_MAXREG_COUNT
	.align		4
        /*004c*/ 	.byte	0x03, 0x1b
        /*004e*/ 	.short	0x00ff


	//----- nvinfo : EIATTR_EXIT_INSTR_OFFSETS
	.align		4
        /*0050*/ 	.byte	0x04, 0x1c
        /*0052*/ 	.short	(.L_19 - .L_18)


	//   ....[0]....
.L_18:
        /*0054*/ 	.word	0x000006c0


	//   ....[1]....
        /*0058*/ 	.word	0x00000710


	//----- nvinfo : EIATTR_REQNTID
	.align		4
.L_19:
        /*005c*/ 	.byte	0x04, 0x10
        /*005e*/ 	.short	(.L_21 - .L_20)
.L_20:
        /*0060*/ 	.word	0x00000080
        /*0064*/ 	.word	0x00000001
        /*0068*/ 	.word	0x00000001


	//----- nvinfo : EIATTR_CBANK_PARAM_SIZE
	.align		4
.L_21:
        /*006c*/ 	.byte	0x03, 0x19
        /*006e*/ 	.short	0x0018


	//----- nvinfo : EIATTR_PARAM_CBANK
	.align		4
        /*0070*/ 	.byte	0x04, 0x0a
        /*0072*/ 	.short	(.L_23 - .L_22)
	.align		4
.L_22:
        /*0074*/ 	.word	index@(.nv.constant0.triton_poi_fused_9)
        /*0078*/ 	.short	0x0210
        /*007a*/ 	.short	0x0018


	//----- nvinfo : EIATTR_SW_WAR
	.align		4
.L_23:
        /*007c*/ 	.byte	0x04, 0x36
        /*007e*/ 	.short	(.L_25 - .L_24)
.L_24:
        /*0080*/ 	.word	0x00000008
.L_25:


//--------------------- .nv.callgraph             --------------------------
	.section	.nv.callgraph,"",@"SHT_CUDA_CALLGRAPH"
	.align	4
	.sectionentsize	8
	.align		4
        /*0000*/ 	.word	0x00000000
	.align		4
        /*0004*/ 	.word	0xffffffff
	.align		4
        /*0008*/ 	.word	0x00000000
	.align		4
        /*000c*/ 	.word	0xfffffffe
	.align		4
        /*0010*/ 	.word	0x00000000
	.align		4
        /*0014*/ 	.word	0xfffffffd
	.align		4
        /*0018*/ 	.word	0x00000000
	.align		4
        /*001c*/ 	.word	0xfffffffc


//--------------------- .text.triton_poi_fused_9  --------------------------
	.section	.text.triton_poi_fused_9,"ax",@progbits
	.sectionflags	@"SHF_BARRIERS=1"
	.align	128
        .global         triton_poi_fused_9
        .type           triton_poi_fused_9,@function
        .size           triton_poi_fused_9,(.L_x_1 - triton_poi_fused_9)
        .other          triton_poi_fused_9,@"STO_CUDA_ENTRY STV_DEFAULT"
triton_poi_fused_9:
.text.triton_poi_fused_9:
[----:B------:R-:W0:Y:S01]  /*0000*/  LDC R1, c[0x0][0x28] ;  /* 0x00000a00ff017b82 */ /* 0x000e220000000800 */
[----:B------:R-:W1:Y:S07]  /*0010*/  S2R R19, SR_CTAID.Z ;  /* 0x0000000000137919 */ /* 0x000e6e0000002700 */
[----:B------:R-:W1:Y:S01]  /*0020*/  S2UR UR4, SR_CTAID.Y ;  /* 0x00000000000479c3 */ /* 0x000e620000002600 */
[----:B------:R-:W-:Y:S01]  /*0030*/  IMAD.MOV.U32 R14, RZ, RZ, RZ ;  /* 0x000000ffff0e7224 */ /* 0x000fe200078e00ff */
[----:B------:R-:W-:Y:S01]  /*0040*/  ULDC.64 UR6, c[0x0][0x208] ;  /* 0x0000820000067ab9 */ /* 0x000fe20000000a00 */
[----:B------:R-:W2:Y:S01]  /*0050*/  S2R R15, SR_CTAID.X ;  /* 0x00000000000f7919 */ /* 0x000ea20000002500 */
[----:B------:R-:W3:Y:S04]  /*0060*/  S2R R18, SR_TID.X ;  /* 0x0000000000127919 */ /* 0x000ee80000002100 */
[----:B------:R-:W1:Y:S08]  /*0070*/  LDC R0, c[0x0][0x10] ;  /* 0x00000400ff007b82 */ /* 0x000e700000000800 */
[----:B------:R-:W4:Y:S01]  /*0080*/  LDC.64 R16, c[0x0][0x210] ;  /* 0x00008400ff107b82 */ /* 0x000f220000000a00 */
[----:B-1----:R-:W-:-:S02]  /*0090*/  IMAD R19, R19, R0, UR4 ;  /* 0x0000000413137e24 */ /* 0x002fc4000f8e0200 */
[----:B--2---:R-:W-:Y:S02]  /*00a0*/  IMAD.SHL.U32 R15, R15, 0x10, RZ ;  /* 0x000000100f0f7824 */ /* 0x004fe400078e00ff */
[----:B------:R-:W-:Y:S01]  /*00b0*/  IMAD.SHL.U32 R19, R19, 0x40, RZ ;  /* 0x0000004013137824 */ /* 0x000fe200078e00ff */
[----:B---3--:R-:W-:Y:S02]  /*00c0*/  SHF.R.U32.HI R0, RZ, 0x4, R18 ;  /* 0x00000004ff007819 */ /* 0x008fe40000011612 */
[----:B------:R-:W-:Y:S02]  /*00d0*/  LOP3.LUT R4, R15, 0xf, R18, 0xf8, !PT ;  /* 0x0000000f0f047812 */ /* 0x000fe400078ef812 */
[----:B------:R-:W-:Y:S02]  /*00e0*/  SGXT.U32 R0, R0, 0x3 ;  /* 0x000000030000781a */ /* 0x000fe40000000000 */
[----:B------:R-:W-:Y:S02]  /*00f0*/  ISETP.GE.AND P0, PT, R4, 0x9, PT ;  /* 0x000000090400780c */ /* 0x000fe40003f06270 */
[----:B------:R-:W-:-:S02]  /*0100*/  LOP3.LUT R3, R19, 0x8, R0, 0xfe, !PT ;  /* 0x0000000813037812 */ /* 0x000fc400078efe00 */
[----:B------:R-:W-:Y:S02]  /*0110*/  LOP3.LUT R2, R19, R0, RZ, 0xfc, !PT ;  /* 0x0000000013027212 */ /* 0x000fe400078efcff */
[C---:B------:R-:W-:Y:S01]  /*0120*/  ISETP.LT.AND P2, PT, R3.reuse, 0x40000, !P0 ;  /* 0x000400000300780c */ /* 0x040fe20004741270 */
[--C-:B------:R-:W-:Y:S01]  /*0130*/  IMAD R3, R3, 0x9, R4.reuse ;  /* 0x0000000903037824 */ /* 0x100fe200078e0204 */
[----:B------:R-:W-:Y:S01]  /*0140*/  LOP3.LUT R6, R19, 0x10, R0, 0xfe, !PT ;  /* 0x0000001013067812 */ /* 0x000fe200078efe00 */
[C---:B------:R-:W-:Y:S01]  /*0150*/  IMAD R5, R2.reuse, 0x9, R4 ;  /* 0x0000000902057824 */ /* 0x040fe200078e0204 */
[----:B------:R-:W-:Y:S02]  /*0160*/  LOP3.LUT R7, R19, 0x18, R0, 0xfe, !PT ;  /* 0x0000001813077812 */ /* 0x000fe400078efe00 */
[----:B------:R-:W-:Y:S01]  /*0170*/  ISETP.LT.AND P1, PT, R2, 0x40000, !P0 ;  /* 0x000400000200780c */ /* 0x000fe20004721270 */
[----:B----4-:R-:W-:Y:S01]  /*0180*/  IMAD.WIDE R2, R3, 0x4, R16 ;  /* 0x0000000403027825 */ /* 0x010fe200078e0210 */
[----:B------:R-:W-:-:S02]  /*0190*/  ISETP.LT.AND P6, PT, R6, 0x40000, !P0 ;  /* 0x000400000600780c */ /* 0x000fc400047c1270 */
[----:B------:R-:W-:Y:S02]  /*01a0*/  LOP3.LUT R8, R19, 0x20, R0, 0xfe, !PT ;  /* 0x0000002013087812 */ /* 0x000fe400078efe00 */
[----:B------:R-:W-:Y:S01]  /*01b0*/  ISETP.LT.AND P5, PT, R7, 0x40000, !P0 ;  /* 0x000400000700780c */ /* 0x000fe200047a1270 */
[----:B------:R1:W2:Y:S01]  /*01c0*/  @P2 LDG.E.EL R14, desc[UR6][R2.64] ;  /* 0x00000006020e2981 */ /* 0x0002a2000c2e1900 */
[----:B------:R-:W-:Y:S02]  /*01d0*/  LOP3.LUT R4, R19, 0x28, R0, 0xfe, !PT ;  /* 0x0000002813047812 */ /* 0x000fe400078efe00 */
[----:B------:R-:W-:Y:S02]  /*01e0*/  LOP3.LUT R6, R19, 0x30, R0, 0xfe, !PT ;  /* 0x0000003013067812 */ /* 0x000fe400078efe00 */
[----:B------:R-:W-:Y:S02]  /*01f0*/  LOP3.LUT R7, R19, 0x38, R0, 0xfe, !PT ;  /* 0x0000003813077812 */ /* 0x000fe400078efe00 */
[----:B------:R-:W-:-:S02]  /*0200*/  ISETP.LT.AND P4, PT, R8, 0x40000, !P0 ;  /* 0x000400000800780c */ /* 0x000fc40004781270 */
[----:B------:R-:W-:Y:S02]  /*0210*/  ISETP.LT.AND P3, PT, R4, 0x40000, !P0 ;  /* 0x000400000400780c */ /* 0x000fe40004761270 */
[----:B------:R-:W-:Y:S02]  /*0220*/  ISETP.LT.AND P2, PT, R6, 0x40000, !P0 ;  /* 0x000400000600780c */ /* 0x000fe40004741270 */
[----:B------:R-:W-:Y:S01]  /*0230*/  ISETP.LT.AND P0, PT, R7, 0x40000, !P0 ;  /* 0x000400000700780c */ /* 0x000fe20004701270 */
[C---:B------:R-:W-:Y:S02]  /*0240*/  VIADD R7, R5.reuse, 0x90 ;  /* 0x0000009005077836 */ /* 0x040fe40000000000 */
[C---:B------:R-:W-:Y:S02]  /*0250*/  VIADD R9, R5.reuse, 0xd8 ;  /* 0x000000d805097836 */ /* 0x040fe40000000000 */
[C---:B------:R-:W-:Y:S02]  /*0260*/  VIADD R11, R5.reuse, 0x120 ;  /* 0x00000120050b7836 */ /* 0x040fe40000000000 */
[----:B------:R-:W-:-:S02]  /*0270*/  VIADD R13, R5, 0x168 ;  /* 0x00000168050d7836 */ /* 0x000fc40000000000 */
[C---:B------:R-:W-:Y:S02]  /*0280*/  VIADD R23, R5.reuse, 0x1b0 ;  /* 0x000001b005177836 */ /* 0x040fe40000000000 */
[C---:B------:R-:W-:Y:S02]  /*0290*/  VIADD R25, R5.reuse, 0x1f8 ;  /* 0x000001f805197836 */ /* 0x040fe40000000000 */
[----:B-1----:R-:W-:-:S04]  /*02a0*/  IMAD.WIDE R2, R5, 0x4, R16 ;  /* 0x0000000405027825 */ /* 0x002fc800078e0210 */
[----:B------:R-:W-:-:S04]  /*02b0*/  IMAD.WIDE R4, R7, 0x4, R16 ;  /* 0x0000000407047825 */ /* 0x000fc800078e0210 */
[----:B------:R-:W-:-:S04]  /*02c0*/  IMAD.WIDE R6, R9, 0x4, R16 ;  /* 0x0000000409067825 */ /* 0x000fc800078e0210 */
[----:B------:R-:W-:Y:S01]  /*02d0*/  IMAD.WIDE R8, R11, 0x4, R16 ;  /* 0x000000040b087825 */ /* 0x000fe200078e0210 */
[----:B------:R-:W-:-:S03]  /*02e0*/  CS2R R20, SRZ ;  /* 0x0000000000147805 */ /* 0x000fc6000001ff00 */
[----:B------:R-:W-:-:S03]  /*02f0*/  IMAD.WIDE R10, R13, 0x4, R16 ;  /* 0x000000040d0a7825 */ /* 0x000fc600078e0210 */
[----:B------:R1:W3:Y:S01]  /*0300*/  @P6 LDG.E.EL R20, desc[UR6][R4.64] ;  /* 0x0000000604146981 */ /* 0x0002e2000c2e1900 */
[--C-:B------:R-:W-:Y:S01]  /*0310*/  IMAD.WIDE R12, R23, 0x4, R16.reuse ;  /* 0x00000004170c7825 */ /* 0x100fe200078e0210 */
[----:B------:R-:W-:Y:S02]  /*0320*/  CS2R R22, SRZ ;  /* 0x0000000000167805 */ /* 0x000fe4000001ff00 */
[----:B------:R-:W4:Y:S01]  /*0330*/  @P5 LDG.E.EL R21, desc[UR6][R6.64] ;  /* 0x0000000606155981 */ /* 0x000f22000c2e1900 */
[----:B------:R-:W-:Y:S01]  /*0340*/  IMAD.WIDE R16, R25, 0x4, R16 ;  /* 0x0000000419107825 */ /* 0x000fe200078e0210 */
[----:B------:R-:W-:Y:S02]  /*0350*/  CS2R R24, SRZ ;  /* 0x0000000000187805 */ /* 0x000fe4000001ff00 */
[----:B------:R-:W5:Y:S01]  /*0360*/  @P4 LDG.E.EL R22, desc[UR6][R8.64] ;  /* 0x0000000608164981 */ /* 0x000f62000c2e1900 */
[----:B------:R-:W-:-:S03]  /*0370*/  IMAD.MOV.U32 R26, RZ, RZ, RZ ;  /* 0x000000ffff1a7224 */ /* 0x000fc600078e00ff */
[----:B------:R-:W5:Y:S04]  /*0380*/  @P3 LDG.E.EL R24, desc[UR6][R10.64] ;  /* 0x000000060a183981 */ /* 0x000f68000c2e1900 */
[----:B------:R1:W5:Y:S04]  /*0390*/  @P2 LDG.E.EL R23, desc[UR6][R12.64] ;  /* 0x000000060c172981 */ /* 0x000368000c2e1900 */
[----:B------:R1:W5:Y:S04]  /*03a0*/  @P1 LDG.E.EL R25, desc[UR6][R2.64] ;  /* 0x0000000602191981 */ /* 0x000368000c2e1900 */
[----:B------:R-:W5:Y:S01]  /*03b0*/  @P0 LDG.E.EL R26, desc[UR6][R16.64] ;  /* 0x00000006101a0981 */ /* 0x000f62000c2e1900 */
[----:B------:R-:W1:Y:S01]  /*03c0*/  S2R R27, SR_TID.X ;  /* 0x00000000001b7919 */ /* 0x000e620000002100 */
[----:B------:R-:W1:Y:S01]  /*03d0*/  S2UR UR5, SR_CgaCtaId ;  /* 0x00000000000579c3 */ /* 0x000e620000008800 */
[----:B------:R-:W-:-:S02]  /*03e0*/  UMOV UR4, 0x400 ;  /* 0x0000040000047882 */ /* 0x000fc40000000000 */
[----:B01----:R-:W-:Y:S01]  /*03f0*/  UPRMT UR4, UR5, 0x654, UR4 ;  /* 0x0000065405047896 */ /* 0x003fe20008000004 */
[----:B------:R-:W-:Y:S01]  /*0400*/  IMAD.SHL.U32 R4, R27, 0x40, RZ ;  /* 0x000000401b047824 */ /* 0x000fe200078e00ff */
[----:B------:R-:W-:-:S04]  /*0410*/  SHF.R.U32.HI R5, RZ, 0x4, R27 ;  /* 0x00000004ff057819 */ /* 0x000fc8000001161b */
[----:B------:R-:W-:Y:S02]  /*0420*/  SGXT.U32 R5, R5, 0x3 ;  /* 0x000000030505781a */ /* 0x000fe40000000000 */
[----:B------:R-:W-:-:S04]  /*0430*/  LOP3.LUT R4, R4, 0x3c0, RZ, 0xc0, !PT ;  /* 0x000003c004047812 */ /* 0x000fc800078ec0ff */
[C---:B------:R-:W-:Y:S02]  /*0440*/  LOP3.LUT R5, R4.reuse, R5, RZ, 0xfc, !PT ;  /* 0x0000000504057212 */ /* 0x040fe400078efcff */
[----:B------:R-:W-:-:S05]  /*0450*/  LEA.HI R4, R4, UR4, RZ, 0x1e ;  /* 0x0000000404047c11 */ /* 0x000fca000f8ff0ff */
[----:B------:R-:W-:Y:S01]  /*0460*/  IMAD R13, R5, 0x4, R4 ;  /* 0x00000004050d7824 */ /* 0x000fe200078e0204 */
[C---:B------:R-:W-:Y:S01]  /*0470*/  LOP3.LUT R2, R27.reuse, 0x70, RZ, 0xc0, !PT ;  /* 0x000000701b027812 */ /* 0x040fe200078ec0ff */
[----:B------:R-:W-:-:S04]  /*0480*/  IMAD.SHL.U32 R8, R27, 0x4, RZ ;  /* 0x000000041b087824 */ /* 0x000fc800078e00ff */
[----:B------:R-:W-:Y:S01]  /*0490*/  VIADD R3, R2, UR4 ;  /* 0x0000000402037c36 */ /* 0x000fe20008000000 */
[----:B------:R-:W-:-:S05]  /*04a0*/  LOP3.LUT R8, R8, 0x1fc, RZ, 0xc0, !PT ;  /* 0x000001fc08087812 */ /* 0x000fca00078ec0ff */
[----:B------:R-:W-:Y:S02]  /*04b0*/  IMAD R4, R8, 0x4, R3 ;  /* 0x0000000408047824 */ /* 0x000fe400078e0203 */
[----:B------:R-:W-:Y:S01]  /*04c0*/  IMAD.SHL.U32 R18, R18, 0x4, RZ ;  /* 0x0000000412127824 */ /* 0x000fe200078e00ff */
[----:B------:R-:W0:Y:S04]  /*04d0*/  LDC.64 R2, c[0x0][0x218] ;  /* 0x00008600ff027b82 */ /* 0x000e280000000a00 */
[----:B------:R-:W-:-:S04]  /*04e0*/  LOP3.LUT R18, R19, 0x3c, R18, 0xf8, !PT ;  /* 0x0000003c13127812 */ /* 0x000fc800078ef812 */
[----:B------:R-:W-:-:S04]  /*04f0*/  SHF.R.S32.HI R9, RZ, 0x1f, R18 ;  /* 0x0000001fff097819 */ /* 0x000fc80000011412 */
[----:B------:R-:W-:-:S04]  /*0500*/  LEA.HI R9, R9, R18, RZ, 0x9 ;  /* 0x0000001209097211 */ /* 0x000fc800078f48ff */
[----:B------:R-:W-:Y:S02]  /*0510*/  LOP3.LUT R11, R9, 0xfffffe00, RZ, 0xc0, !PT ;  /* 0xfffffe00090b7812 */ /* 0x000fe400078ec0ff */
[----:B------:R-:W-:Y:S02]  /*0520*/  SHF.R.S32.HI R10, RZ, 0x9, R9 ;  /* 0x00000009ff0a7819 */ /* 0x000fe40000011409 */
[C---:B------:R-:W-:Y:S01]  /*0530*/  ISETP.GE.AND P0, PT, R18.reuse, 0x40000, PT ;  /* 0x000400001200780c */ /* 0x040fe20003f06270 */
[----:B------:R-:W-:Y:S01]  /*0540*/  IMAD.IADD R11, R18, 0x1, -R11 ;  /* 0x00000001120b7824 */ /* 0x000fe200078e0a0b */
[----:B------:R-:W-:Y:S02]  /*0550*/  LOP3.LUT R9, R15, R0, RZ, 0xfc, !PT ;  /* 0x000000000f097212 */ /* 0x000fe400078efcff */
[----:B------:R-:W-:Y:S01]  /*0560*/  LOP3.LUT R0, R15, 0x8, R0, 0xfe, !PT ;  /* 0x000000080f007812 */ /* 0x000fe200078efe00 */
[----:B------:R-:W-:Y:S01]  /*0570*/  IMAD R12, R10, 0x1200, R11 ;  /* 0x000012000a0c7824 */ /* 0x000fe200078e020b */
[----:B------:R-:W-:-:S02]  /*0580*/  ISETP.LT.AND P1, PT, R9, 0x9, !P0 ;  /* 0x000000090900780c */ /* 0x000fc40004721270 */
[----:B------:R-:W-:Y:S01]  /*0590*/  ISETP.LT.AND P0, PT, R0, 0x9, !P0 ;  /* 0x000000090000780c */ /* 0x000fe20004701270 */
[----:B------:R-:W-:-:S04]  /*05a0*/  IMAD R11, R9, 0x200, R12 ;  /* 0x00000200090b7824 */ /* 0x000fc800078e020c */
[----:B0-----:R-:W-:Y:S01]  /*05b0*/  IMAD.WIDE R10, R11, 0x4, R2 ;  /* 0x000000040b0a7825 */ /* 0x001fe200078e0202 */
[----:B--2---:R-:W-:Y:S04]  /*05c0*/  STS [R13+0x20], R14 ;  /* 0x0000200e0d007388 */ /* 0x004fe80000000800 */
[----:B---3--:R-:W-:Y:S04]  /*05d0*/  STS [R13+0x40], R20 ;  /* 0x000040140d007388 */ /* 0x008fe80000000800 */
[----:B----4-:R-:W-:Y:S04]  /*05e0*/  STS [R13+0x60], R21 ;  /* 0x000060150d007388 */ /* 0x010fe80000000800 */
[----:B-----5:R-:W-:Y:S04]  /*05f0*/  STS [R13+0x80], R22 ;  /* 0x000080160d007388 */ /* 0x020fe80000000800 */
[----:B------:R-:W-:Y:S04]  /*0600*/  STS [R13+0xa0], R24 ;  /* 0x0000a0180d007388 */ /* 0x000fe80000000800 */
[----:B------:R-:W-:Y:S04]  /*0610*/  STS [R13+0xc0], R23 ;  /* 0x0000c0170d007388 */ /* 0x000fe80000000800 */
[----:B------:R-:W-:Y:S04]  /*0620*/  STS [R13], R25 ;  /* 0x000000190d007388 */ /* 0x000fe80000000800 */
[----:B------:R0:W-:Y:S01]  /*0630*/  STS [R13+0xe0], R26 ;  /* 0x0000e01a0d007388 */ /* 0x0001e20000000800 */
[----:B------:R-:W-:Y:S06]  /*0640*/  BAR.SYNC.DEFER_BLOCKING 0x0 ;  /* 0x0000000000007b1d */ /* 0x000fec0000010000 */
[----:B------:R-:W1:Y:S01]  /*0650*/  LDS.128 R4, [R4] ;  /* 0x0000000004047984 */ /* 0x000e620000000c00 */
[----:B0-----:R-:W-:-:S04]  /*0660*/  LOP3.LUT R13, R8, 0x200, RZ, 0xfc, !PT ;  /* 0x00000200080d7812 */ /* 0x001fc800078efcff */
[----:B------:R-:W-:-:S04]  /*0670*/  SHF.R.U32.HI R13, RZ, 0x2, R13 ;  /* 0x00000002ff0d7819 */ /* 0x000fc8000001160d */
[----:B------:R-:W-:-:S05]  /*0680*/  LOP3.LUT R13, R13, 0xf0, RZ, 0xc0, !PT ;  /* 0x000000f00d0d7812 */ /* 0x000fca00078ec0ff */
[----:B------:R-:W-:-:S04]  /*0690*/  VIADD R13, R13, UR4 ;  /* 0x000000040d0d7c36 */ /* 0x000fc80008000000 */
[----:B------:R-:W-:Y:S01]  /*06a0*/  IMAD R13, R8, 0x4, R13 ;  /* 0x00000004080d7824 */ /* 0x000fe200078e020d */
[----:B-1----:R0:W-:Y:S02]  /*06b0*/  @P1 STG.E.128 desc[UR6][R10.64], R4 ;  /* 0x000000040a001986 */ /* 0x0021e4000c101d06 */
[----:B0-----:R-:W-:Y:S05]  /*06c0*/  @!P0 EXIT ;  /* 0x000000000000894d */ /* 0x001fea0003800000 */
[----:B0-----:R-:W0:Y:S01]  /*06d0*/  LDS.128 R8, [R13+0x800] ;  /* 0x000800000d087984 */ /* 0x001e220000000c00 */
[----:B------:R-:W-:-:S04]  /*06e0*/  IMAD R5, R0, 0x200, R12 ;  /* 0x0000020000057824 */ /* 0x000fc800078e020c */
[----:B------:R-:W-:-:S05]  /*06f0*/  IMAD.WIDE R2, R5, 0x4, R2 ;  /* 0x0000000405027825 */ /* 0x000fca00078e0202 */
[----:B0-----:R-:W-:Y:S01]  /*0700*/  STG.E.128 desc[UR6][R2.64], R8 ;  /* 0x0000000802007986 */ /* 0x001fe2000c101d06 */
[----:B------:R-:W-:Y:S05]  /*0710*/  EXIT ;  /* 0x000000000000794d */ /* 0x000fea0003800000 */
.L_x_0:
[----:B------:R-:W-:-:S00]  /*0720*/  BRA `(.L_x_0) ;  /* 0xfffffffc00fc7947 */ /* 0x000fc0000383ffff */
[----:B------:R-:W-:-:S00]  /*0730*/  NOP ;  /* 0x0000000000007918 */ /* 0x000fc00000000000 */
        /* <DEDUP_REMOVED lines=12> */
.L_x_1:


//--------------------- .nv.shared.triton_poi_fused_9 --------------------------
	.section	.nv.shared.triton_poi_fused_9,"aw",@nobits
	.sectionflags	@""
	.align	16
	.zero		1024


//--------------------- .nv.constant0.triton_poi_fused_9 --------------------------
	.section	.nv.constant0.triton_poi_fused_9,"a",@progbits
	.sectionflags	@""
	.align	4
.nv.constant0.triton_poi_fused_9:
	.zero		552
